//
// Generated by NVIDIA NVVM Compiler
//
// Compiler Build ID: CL-36424714
// Cuda compilation tools, release 13.0, V13.0.88
// Based on NVVM 20.0.0
//

.version 9.0
.target sm_100
.address_size 64

	// .globl	_Z21sharpen_shared_kernelPhS_iii
// _ZZ21sharpen_shared_kernelPhS_iiiE4tile has been demoted

.visible .entry _Z21sharpen_shared_kernelPhS_iii(
	.param .u64 .ptr .align 1 _Z21sharpen_shared_kernelPhS_iii_param_0,
	.param .u64 .ptr .align 1 _Z21sharpen_shared_kernelPhS_iii_param_1,
	.param .u32 _Z21sharpen_shared_kernelPhS_iii_param_2,
	.param .u32 _Z21sharpen_shared_kernelPhS_iii_param_3,
	.param .u32 _Z21sharpen_shared_kernelPhS_iii_param_4
)
{
	.reg .pred 	%p<67>;
	.reg .b16 	%rs<128>;
	.reg .b32 	%r<185>;
	.reg .b64 	%rd<34>;
	// demoted variable
	.shared .align 1 .b8 _ZZ21sharpen_shared_kernelPhS_iiiE4tile[1296];
	ld.param.u64 	%rd11, [_Z21sharpen_shared_kernelPhS_iii_param_0];
	ld.param.u64 	%rd12, [_Z21sharpen_shared_kernelPhS_iii_param_1];
	ld.param.u32 	%r51, [_Z21sharpen_shared_kernelPhS_iii_param_2];
	ld.param.u32 	%r52, [_Z21sharpen_shared_kernelPhS_iii_param_3];
	ld.param.u32 	%r53, [_Z21sharpen_shared_kernelPhS_iii_param_4];
	cvta.to.global.u64 	%rd1, %rd11;
	cvta.to.global.u64 	%rd2, %rd12;
	mov.u32 	%r54, %ctaid.x;
	shl.b32 	%r55, %r54, 4;
	mov.u32 	%r1, %tid.x;
	add.s32 	%r2, %r1, -1;
	add.s32 	%r3, %r2, %r55;
	mov.u32 	%r56, %ctaid.y;
	shl.b32 	%r57, %r56, 4;
	mov.u32 	%r4, %tid.y;
	add.s32 	%r5, %r57, %r4;
	add.s32 	%r6, %r5, -1;
	setp.lt.s32 	%p2, %r53, 1;
	@%p2 bra 	$L__BB0_71;
	setp.gt.s32 	%p3, %r3, -1;
	setp.lt.s32 	%p4, %r3, %r51;
	and.pred  	%p5, %p3, %p4;
	setp.ne.s32 	%p6, %r5, 0;
	setp.le.s32 	%p7, %r5, %r52;
	and.pred  	%p8, %p6, %p7;
	and.pred  	%p1, %p5, %p8;
	mad.lo.s32 	%r59, %r51, %r6, %r3;
	mul.lo.s32 	%r7, %r59, %r53;
	and.b32  	%r8, %r53, 15;
	setp.lt.u32 	%p10, %r53, 16;
	mov.b32 	%r175, 0;
	@%p10 bra 	$L__BB0_36;
	and.b32  	%r175, %r53, 2147483632;
	shl.b32 	%r60, %r1, 2;
	mad.lo.s32 	%r61, %r4, 72, %r60;
	mov.u32 	%r62, _ZZ21sharpen_shared_kernelPhS_iiiE4tile;
	add.s32 	%r63, %r61, %r62;
	add.s32 	%r172, %r63, 7;
	neg.s32 	%r171, %r175;
	cvt.s64.s32 	%rd13, %r7;
	add.s64 	%rd14, %rd13, %rd1;
	add.s64 	%rd33, %rd14, 7;
	not.pred 	%p11, %p1;
	mov.u32 	%r173, %r7;
$L__BB0_3:
	.pragma "nounroll";
	cvt.s64.s32 	%rd15, %r173;
	add.s64 	%rd5, %rd1, %rd15;
	mov.b16 	%rs98, 0;
	@%p11 bra 	$L__BB0_5;
	ld.global.u8 	%rs98, [%rd5];
$L__BB0_5:
	st.shared.u8 	[%r172+-7], %rs98;
	mov.b16 	%rs99, 0;
	@%p11 bra 	$L__BB0_7;
	ld.global.u8 	%rs99, [%rd33+-6];
$L__BB0_7:
	st.shared.u8 	[%r172+-6], %rs99;
	mov.b16 	%rs100, 0;
	@%p11 bra 	$L__BB0_9;
	ld.global.u8 	%rs100, [%rd33+-5];
$L__BB0_9:
	st.shared.u8 	[%r172+-5], %rs100;
	mov.b16 	%rs101, 0;
	@%p11 bra 	$L__BB0_11;
	ld.global.u8 	%rs101, [%rd33+-4];
$L__BB0_11:
	st.shared.u8 	[%r172+-4], %rs101;
	mov.b16 	%rs102, 0;
	@%p11 bra 	$L__BB0_13;
	ld.global.u8 	%rs102, [%rd33+-3];
$L__BB0_13:
	st.shared.u8 	[%r172+-3], %rs102;
	mov.b16 	%rs103, 0;
	@%p11 bra 	$L__BB0_15;
	ld.global.u8 	%rs103, [%rd33+-2];
$L__BB0_15:
	st.shared.u8 	[%r172+-2], %rs103;
	mov.b16 	%rs104, 0;
	@%p11 bra 	$L__BB0_17;
	ld.global.u8 	%rs104, [%rd33+-1];
$L__BB0_17:
	st.shared.u8 	[%r172+-1], %rs104;
	mov.b16 	%rs105, 0;
	@%p11 bra 	$L__BB0_19;
	ld.global.u8 	%rs105, [%rd33];
$L__BB0_19:
	st.shared.u8 	[%r172], %rs105;
	mov.b16 	%rs106, 0;
	@%p11 bra 	$L__BB0_21;
	ld.global.u8 	%rs106, [%rd33+1];
$L__BB0_21:
	st.shared.u8 	[%r172+1], %rs106;
	mov.b16 	%rs107, 0;
	@%p11 bra 	$L__BB0_23;
	ld.global.u8 	%rs107, [%rd33+2];
$L__BB0_23:
	st.shared.u8 	[%r172+2], %rs107;
	mov.b16 	%rs108, 0;
	@%p11 bra 	$L__BB0_25;
	ld.global.u8 	%rs108, [%rd33+3];
$L__BB0_25:
	st.shared.u8 	[%r172+3], %rs108;
	mov.b16 	%rs109, 0;
	@%p11 bra 	$L__BB0_27;
	ld.global.u8 	%rs109, [%rd33+4];
$L__BB0_27:
	st.shared.u8 	[%r172+4], %rs109;
	mov.b16 	%rs110, 0;
	@%p11 bra 	$L__BB0_29;
	ld.global.u8 	%rs110, [%rd33+5];
$L__BB0_29:
	st.shared.u8 	[%r172+5], %rs110;
	mov.b16 	%rs111, 0;
	@%p11 bra 	$L__BB0_31;
	ld.global.u8 	%rs111, [%rd33+6];
$L__BB0_31:
	st.shared.u8 	[%r172+6], %rs111;
	mov.b16 	%rs112, 0;
	@%p11 bra 	$L__BB0_33;
	ld.global.u8 	%rs112, [%rd33+7];
$L__BB0_33:
	st.shared.u8 	[%r172+7], %rs112;
	mov.b16 	%rs113, 0;
	@%p11 bra 	$L__BB0_35;
	ld.global.u8 	%rs113, [%rd33+8];
$L__BB0_35:
	st.shared.u8 	[%r172+8], %rs113;
	add.s32 	%r173, %r173, 16;
	add.s32 	%r172, %r172, 16;
	add.s32 	%r171, %r171, 16;
	add.s64 	%rd33, %rd33, 16;
	setp.ne.s32 	%p27, %r171, 0;
	@%p27 bra 	$L__BB0_3;
$L__BB0_36:
	setp.eq.s32 	%p28, %r8, 0;
	@%p28 bra 	$L__BB0_71;
	mov.u32 	%r64, _ZZ21sharpen_shared_kernelPhS_iiiE4tile;
	mad.lo.s32 	%r65, %r4, 72, %r64;
	shl.b32 	%r66, %r1, 2;
	add.s32 	%r19, %r65, %r66;
	and.b32  	%r20, %r53, 7;
	setp.lt.u32 	%p29, %r8, 8;
	@%p29 bra 	$L__BB0_55;
	mov.b16 	%rs114, 0;
	not.pred 	%p30, %p1;
	@%p30 bra 	$L__BB0_40;
	add.s32 	%r67, %r175, %r7;
	cvt.s64.s32 	%rd16, %r67;
	add.s64 	%rd17, %rd1, %rd16;
	ld.global.u8 	%rs114, [%rd17];
$L__BB0_40:
	add.s32 	%r21, %r19, %r175;
	st.shared.u8 	[%r21], %rs114;
	cvt.s64.s32 	%rd18, %r7;
	cvt.u64.u32 	%rd19, %r175;
	add.s64 	%rd20, %rd19, %rd18;
	add.s64 	%rd7, %rd1, %rd20;
	mov.b16 	%rs115, 0;
	@%p30 bra 	$L__BB0_42;
	ld.global.u8 	%rs115, [%rd7+1];
$L__BB0_42:
	st.shared.u8 	[%r21+1], %rs115;
	mov.b16 	%rs116, 0;
	@%p30 bra 	$L__BB0_44;
	ld.global.u8 	%rs116, [%rd7+2];
$L__BB0_44:
	st.shared.u8 	[%r21+2], %rs116;
	mov.b16 	%rs117, 0;
	@%p30 bra 	$L__BB0_46;
	ld.global.u8 	%rs117, [%rd7+3];
$L__BB0_46:
	st.shared.u8 	[%r21+3], %rs117;
	mov.b16 	%rs118, 0;
	@%p30 bra 	$L__BB0_48;
	ld.global.u8 	%rs118, [%rd7+4];
$L__BB0_48:
	st.shared.u8 	[%r21+4], %rs118;
	mov.b16 	%rs119, 0;
	@%p30 bra 	$L__BB0_50;
	ld.global.u8 	%rs119, [%rd7+5];
$L__BB0_50:
	st.shared.u8 	[%r21+5], %rs119;
	mov.b16 	%rs120, 0;
	@%p30 bra 	$L__BB0_52;
	ld.global.u8 	%rs120, [%rd7+6];
$L__BB0_52:
	st.shared.u8 	[%r21+6], %rs120;
	mov.b16 	%rs121, 0;
	@%p30 bra 	$L__BB0_54;
	ld.global.u8 	%rs121, [%rd7+7];
$L__BB0_54:
	st.shared.u8 	[%r21+7], %rs121;
	add.s32 	%r175, %r175, 8;
$L__BB0_55:
	setp.eq.s32 	%p38, %r20, 0;
	@%p38 bra 	$L__BB0_71;
	and.b32  	%r24, %r53, 3;
	setp.lt.u32 	%p39, %r20, 4;
	@%p39 bra 	$L__BB0_66;
	mov.b16 	%rs122, 0;
	not.pred 	%p40, %p1;
	@%p40 bra 	$L__BB0_59;
	add.s32 	%r68, %r175, %r7;
	cvt.s64.s32 	%rd21, %r68;
	add.s64 	%rd22, %rd1, %rd21;
	ld.global.u8 	%rs122, [%rd22];
$L__BB0_59:
	add.s32 	%r25, %r19, %r175;
	st.shared.u8 	[%r25], %rs122;
	cvt.s64.s32 	%rd23, %r7;
	cvt.u64.u32 	%rd24, %r175;
	add.s64 	%rd25, %rd24, %rd23;
	add.s64 	%rd8, %rd1, %rd25;
	mov.b16 	%rs123, 0;
	@%p40 bra 	$L__BB0_61;
	ld.global.u8 	%rs123, [%rd8+1];
$L__BB0_61:
	st.shared.u8 	[%r25+1], %rs123;
	mov.b16 	%rs124, 0;
	@%p40 bra 	$L__BB0_63;
	ld.global.u8 	%rs124, [%rd8+2];
$L__BB0_63:
	st.shared.u8 	[%r25+2], %rs124;
	mov.b16 	%rs125, 0;
	@%p40 bra 	$L__BB0_65;
	ld.global.u8 	%rs125, [%rd8+3];
$L__BB0_65:
	st.shared.u8 	[%r25+3], %rs125;
	add.s32 	%r175, %r175, 4;
$L__BB0_66:
	setp.eq.s32 	%p44, %r24, 0;
	@%p44 bra 	$L__BB0_71;
	mad.lo.s32 	%r69, %r4, 72, %r175;
	add.s32 	%r71, %r69, %r66;
	add.s32 	%r179, %r64, %r71;
	add.s32 	%r178, %r175, %r7;
	neg.s32 	%r177, %r24;
	not.pred 	%p45, %p1;
$L__BB0_68:
	.pragma "nounroll";
	cvt.s64.s32 	%rd26, %r178;
	add.s64 	%rd9, %rd1, %rd26;
	mov.b16 	%rs126, 0;
	@%p45 bra 	$L__BB0_70;
	ld.global.u8 	%rs126, [%rd9];
$L__BB0_70:
	st.shared.u8 	[%r179], %rs126;
	add.s32 	%r179, %r179, 1;
	add.s32 	%r178, %r178, 1;
	add.s32 	%r177, %r177, 1;
	setp.ne.s32 	%p46, %r177, 0;
	@%p46 bra 	$L__BB0_68;
$L__BB0_71:
	bar.sync 	0;
	setp.gt.u32 	%p47, %r2, 15;
	setp.eq.s32 	%p48, %r4, 0;
	setp.gt.u32 	%p49, %r4, 16;
	or.pred  	%p50, %p47, %p49;
	or.pred  	%p51, %p50, %p48;
	@%p51 bra 	$L__BB0_81;
	setp.lt.s32 	%p52, %r53, 1;
	setp.lt.s32 	%p53, %r3, 1;
	add.s32 	%r74, %r51, -1;
	setp.ge.s32 	%p54, %r3, %r74;
	or.pred  	%p55, %p53, %p54;
	setp.lt.u32 	%p56, %r5, 2;
	or.pred  	%p57, %p56, %p55;
	setp.ge.s32 	%p58, %r5, %r52;
	or.pred  	%p59, %p58, %p57;
	or.pred  	%p60, %p59, %p52;
	@%p60 bra 	$L__BB0_81;
	mad.lo.s32 	%r76, %r51, %r6, %r3;
	mul.lo.s32 	%r37, %r76, %r53;
	and.b32  	%r38, %r53, 3;
	setp.lt.u32 	%p61, %r53, 4;
	mov.b32 	%r184, 0;
	@%p61 bra 	$L__BB0_76;
	and.b32  	%r184, %r53, 2147483644;
	neg.s32 	%r182, %r184;
	add.s64 	%rd10, %rd2, 1;
	shl.b32 	%r77, %r1, 2;
	mad.lo.s32 	%r78, %r4, 72, %r77;
	mov.u32 	%r79, _ZZ21sharpen_shared_kernelPhS_iiiE4tile;
	add.s32 	%r180, %r79, %r78;
	ld.shared.u8 	%rs127, [%r180];
	mov.u32 	%r181, %r37;
$L__BB0_75:
	.pragma "nounroll";
	cvt.s64.s32 	%rd27, %r181;
	add.s64 	%rd28, %rd10, %rd27;
	ld.shared.u8 	%r80, [%r180+-72];
	ld.shared.u8 	%r81, [%r180+-4];
	add.s32 	%r82, %r81, %r80;
	mul.wide.u16 	%r83, %rs127, 5;
	add.s32 	%r45, %r180, 4;
	ld.shared.u8 	%rs127, [%r180+4];
	cvt.u32.u16 	%r84, %rs127;
	and.b32  	%r85, %r84, 255;
	add.s32 	%r86, %r82, %r85;
	ld.shared.u8 	%r87, [%r180+72];
	add.s32 	%r88, %r86, %r87;
	sub.s32 	%r89, %r83, %r88;
	max.s32 	%r90, %r89, 0;
	min.s32 	%r91, %r90, 255;
	st.global.u8 	[%rd28+-1], %r91;
	ld.shared.u8 	%r92, [%r180+-71];
	ld.shared.u8 	%r93, [%r180+-3];
	add.s32 	%r94, %r93, %r92;
	ld.shared.u8 	%rs92, [%r180+1];
	mul.wide.u16 	%r95, %rs92, 5;
	ld.shared.u8 	%r96, [%r180+5];
	add.s32 	%r97, %r94, %r96;
	ld.shared.u8 	%r98, [%r180+73];
	add.s32 	%r99, %r97, %r98;
	sub.s32 	%r100, %r95, %r99;
	max.s32 	%r101, %r100, 0;
	min.s32 	%r102, %r101, 255;
	st.global.u8 	[%rd28], %r102;
	ld.shared.u8 	%r103, [%r180+-70];
	ld.shared.u8 	%r104, [%r180+-2];
	add.s32 	%r105, %r104, %r103;
	ld.shared.u8 	%rs93, [%r180+2];
	mul.wide.u16 	%r106, %rs93, 5;
	ld.shared.u8 	%r107, [%r180+6];
	add.s32 	%r108, %r105, %r107;
	ld.shared.u8 	%r109, [%r180+74];
	add.s32 	%r110, %r108, %r109;
	sub.s32 	%r111, %r106, %r110;
	max.s32 	%r112, %r111, 0;
	min.s32 	%r113, %r112, 255;
	st.global.u8 	[%rd28+1], %r113;
	ld.shared.u8 	%r114, [%r180+-69];
	ld.shared.u8 	%r115, [%r180+-1];
	add.s32 	%r116, %r115, %r114;
	ld.shared.u8 	%rs94, [%r180+3];
	mul.wide.u16 	%r117, %rs94, 5;
	ld.shared.u8 	%r118, [%r180+7];
	add.s32 	%r119, %r116, %r118;
	ld.shared.u8 	%r120, [%r180+75];
	add.s32 	%r121, %r119, %r120;
	sub.s32 	%r122, %r117, %r121;
	max.s32 	%r123, %r122, 0;
	min.s32 	%r124, %r123, 255;
	st.global.u8 	[%rd28+2], %r124;
	add.s32 	%r182, %r182, 4;
	add.s32 	%r181, %r181, 4;
	setp.ne.s32 	%p62, %r182, 0;
	mov.u32 	%r180, %r45;
	@%p62 bra 	$L__BB0_75;
$L__BB0_76:
	setp.eq.s32 	%p63, %r38, 0;
	@%p63 bra 	$L__BB0_81;
	setp.eq.s32 	%p64, %r38, 1;
	@%p64 bra 	$L__BB0_79;
	mov.u32 	%r125, _ZZ21sharpen_shared_kernelPhS_iiiE4tile;
	add.s32 	%r126, %r125, %r184;
	mad.lo.s32 	%r127, %r4, 72, %r126;
	shl.b32 	%r128, %r1, 2;
	add.s32 	%r129, %r127, %r128;
	ld.shared.u8 	%r130, [%r129+-72];
	ld.shared.u8 	%r131, [%r129+-4];
	add.s32 	%r132, %r131, %r130;
	ld.shared.u8 	%rs95, [%r129];
	mul.wide.u16 	%r133, %rs95, 5;
	ld.shared.u8 	%r134, [%r129+4];
	add.s32 	%r135, %r132, %r134;
	ld.shared.u8 	%r136, [%r129+72];
	add.s32 	%r137, %r135, %r136;
	sub.s32 	%r138, %r133, %r137;
	max.s32 	%r139, %r138, 0;
	min.s32 	%r140, %r139, 255;
	add.s32 	%r141, %r184, %r37;
	cvt.s64.s32 	%rd29, %r141;
	add.s64 	%rd30, %rd2, %rd29;
	st.global.u8 	[%rd30], %r140;
	ld.shared.u8 	%r142, [%r129+-71];
	ld.shared.u8 	%r143, [%r129+-3];
	add.s32 	%r144, %r143, %r142;
	ld.shared.u8 	%rs96, [%r129+1];
	mul.wide.u16 	%r145, %rs96, 5;
	ld.shared.u8 	%r146, [%r129+5];
	add.s32 	%r147, %r144, %r146;
	ld.shared.u8 	%r148, [%r129+73];
	add.s32 	%r149, %r147, %r148;
	sub.s32 	%r150, %r145, %r149;
	max.s32 	%r151, %r150, 0;
	min.s32 	%r152, %r151, 255;
	st.global.u8 	[%rd30+1], %r152;
	add.s32 	%r184, %r184, 2;
$L__BB0_79:
	and.b32  	%r153, %r53, 1;
	setp.eq.b32 	%p65, %r153, 1;
	not.pred 	%p66, %p65;
	@%p66 bra 	$L__BB0_81;
	mov.u32 	%r154, _ZZ21sharpen_shared_kernelPhS_iiiE4tile;
	add.s32 	%r155, %r154, %r184;
	mad.lo.s32 	%r156, %r4, 72, %r155;
	shl.b32 	%r157, %r1, 2;
	add.s32 	%r158, %r156, %r157;
	ld.shared.u8 	%r159, [%r158+-72];
	ld.shared.u8 	%r160, [%r158+-4];
	add.s32 	%r161, %r160, %r159;
	ld.shared.u8 	%rs97, [%r158];
	mul.wide.u16 	%r162, %rs97, 5;
	ld.shared.u8 	%r163, [%r158+4];
	add.s32 	%r164, %r161, %r163;
	ld.shared.u8 	%r165, [%r158+72];
	add.s32 	%r166, %r164, %r165;
	sub.s32 	%r167, %r162, %r166;
	max.s32 	%r168, %r167, 0;
	min.s32 	%r169, %r168, 255;
	add.s32 	%r170, %r184, %r37;
	cvt.s64.s32 	%rd31, %r170;
	add.s64 	%rd32, %rd2, %rd31;
	st.global.u8 	[%rd32], %r169;
$L__BB0_81:
	ret;

}


// ===== COMPILED SASS (sm_100) =====

	.target	sm_100

	.elftype	@"ET_EXEC"


//--------------------- .note.nv.tkinfo           --------------------------
	.section	.note.nv.tkinfo,"",@"SHT_NOTE"
	.sectionflags	@"SHF_NOTE_NV_TKINFO"
	.tkinfo
        /*0018*/ 	.word	0x00000002
        /*0030*/ 	.string	""
        /*0030*/ 	.string	"ptxas"
        /*0030*/ 	.string	"Cuda compilation tools, release 13.0, V13.0.88"
        /*0030*/ 	.string	"Build cuda_13.0.r13.0/compiler.36424714_0"
        /*0030*/ 	.string	"-arch sm_100 -m 64 "



//--------------------- .note.nv.cuinfo           --------------------------
	.section	.note.nv.cuinfo,"",@"SHT_NOTE"
	.sectionflags	@"SHF_NOTE_NV_CUINFO"
        /*0018*/ 	.short	0x0002
        /*001a*/ 	.short	0x0064
        /*001c*/ 	.short	0x0082
	.zero		2


//--------------------- .nv.info                  --------------------------
	.section	.nv.info,"",@"SHT_CUDA_INFO"
	.align	4


	//----- nvinfo : EIATTR_REGCOUNT
	.align		4
        /*0000*/ 	.byte	0x04, 0x2f
        /*0002*/ 	.short	(.L_1 - .L_0)
	.align		4
.L_0:
        /*0004*/ 	.word	index@(_Z21sharpen_shared_kernelPhS_iii)
        /*0008*/ 	.word	0x0000001f


	//----- nvinfo : EIATTR_FRAME_SIZE
	.align		4
.L_1:
        /*000c*/ 	.byte	0x04, 0x11
        /*000e*/ 	.short	(.L_3 - .L_2)
	.align		4
.L_2:
        /*0010*/ 	.word	index@(_Z21sharpen_shared_kernelPhS_iii)
        /*0014*/ 	.word	0x00000000


	//----- nvinfo : EIATTR_MIN_STACK_SIZE
	.align		4
.L_3:
        /*0018*/ 	.byte	0x04, 0x12
        /*001a*/ 	.short	(.L_5 - .L_4)
	.align		4
.L_4:
        /*001c*/ 	.word	index@(_Z21sharpen_shared_kernelPhS_iii)
        /*0020*/ 	.word	0x00000000
.L_5:


//--------------------- .nv.compat                --------------------------
	.section	.nv.compat,"",@"SHT_CUDA_COMPAT_INFO"
	.align	4
        /*0000*/ 	.byte	0x02, 0x09, 0x00, 0x00, 0x02, 0x02, 0x01, 0x00, 0x02, 0x05, 0x05, 0x00, 0x03, 0x07, 0x01, 0x01
        /*0010*/ 	.byte	0x02, 0x03, 0x00, 0x00, 0x02, 0x06, 0x01, 0x00, 0x04, 0x0b, 0x08, 0x00, 0x09, 0x00, 0x00, 0x00
        /*0020*/ 	.byte	0x00, 0x00, 0x00, 0x00


//--------------------- .nv.info._Z21sharpen_shared_kernelPhS_iii --------------------------
	.section	.nv.info._Z21sharpen_shared_kernelPhS_iii,"",@"SHT_CUDA_INFO"
	.sectionflags	@""
	.align	4


	//----- nvinfo : EIATTR_CUDA_API_VERSION
	.align		4
        /*0000*/ 	.byte	0x04, 0x37
        /*0002*/ 	.short	(.L_7 - .L_6)
.L_6:
        /*0004*/ 	.word	0x00000082


	//----- nvinfo : EIATTR_KPARAM_INFO
	.align		4
.L_7:
        /*0008*/ 	.byte	0x04, 0x17
        /*000a*/ 	.short	(.L_9 - .L_8)
.L_8:
        /*000c*/ 	.word	0x00000000
        /*0010*/ 	.short	0x0004
        /*0012*/ 	.short	0x0018
        /*0014*/ 	.byte	0x00, 0xf0, 0x11, 0x00


	//----- nvinfo : EIATTR_KPARAM_INFO
	.align		4
.L_9:
        /*0018*/ 	.byte	0x04, 0x17
        /*001a*/ 	.short	(.L_11 - .L_10)
.L_10:
        /*001c*/ 	.word	0x00000000
        /*0020*/ 	.short	0x0003
        /*0022*/ 	.short	0x0014
        /*0024*/ 	.byte	0x00, 0xf0, 0x11, 0x00


	//----- nvinfo : EIATTR_KPARAM_INFO
	.align		4
.L_11:
        /*0028*/ 	.byte	0x04, 0x17
        /*002a*/ 	.short	(.L_13 - .L_12)
.L_12:
        /*002c*/ 	.word	0x00000000
        /*0030*/ 	.short	0x0002
        /*0032*/ 	.short	0x0010
        /*0034*/ 	.byte	0x00, 0xf0, 0x11, 0x00


	//----- nvinfo : EIATTR_KPARAM_INFO
	.align		4
.L_13:
        /*0038*/ 	.byte	0x04, 0x17
        /*003a*/ 	.short	(.L_15 - .L_14)
.L_14:
        /*003c*/ 	.word	0x00000000
        /*0040*/ 	.short	0x0001
        /*0042*/ 	.short	0x0008
        /*0044*/ 	.byte	0x00, 0xf5, 0x21, 0x00


	//----- nvinfo : EIATTR_KPARAM_INFO
	.align		4
.L_15:
        /*0048*/ 	.byte	0x04, 0x17
        /*004a*/ 	.short	(.L_17 - .L_16)
.L_16:
        /*004c*/ 	.word	0x00000000
        /*0050*/ 	.short	0x0000
        /*0052*/ 	.short	0x0000
        /*0054*/ 	.byte	0x00, 0xf5, 0x21, 0x00


	//----- nvinfo : EIATTR_SPARSE_MMA_MASK
	.align		4
.L_17:
        /*0058*/ 	.byte	0x03, 0x50
        /*005a*/ 	.short	0x0000


	//----- nvinfo : EIATTR_MAXREG_COUNT
	.align		4
        /*005c*/ 	.byte	0x03, 0x1b
        /*005e*/ 	.short	0x00ff


	//----- nvinfo : EIATTR_NUM_BARRIERS
	.align		4
        /*0060*/ 	.byte	0x02, 0x4c
        /*0062*/ 	.byte	0x01
	.zero		1


	//----- nvinfo : EIATTR_MERCURY_ISA_VERSION
	.align		4
        /*0064*/ 	.byte	0x03, 0x5f
        /*0066*/ 	.short	0x0101


	//----- nvinfo : EIATTR_VRC_CTA_INIT_COUNT
	.align		4
        /*0068*/ 	.byte	0x02, 0x4a
	.zero		1
	.zero		1


	//----- nvinfo : EIATTR_EXIT_INSTR_OFFSETS
	.align		4
        /*006c*/ 	.byte	0x04, 0x1c
        /*006e*/ 	.short	(.L_19 - .L_18)


	//   ....[0]....
.L_18:
        /*0070*/ 	.word	0x00000be0


	//   ....[1]....
        /*0074*/ 	.word	0x00000c70


	//   ....[2]....
        /*0078*/ 	.word	0x000010d0


	//   ....[3]....
        /*007c*/ 	.word	0x00001330


	//   ....[4]....
        /*0080*/ 	.word	0x00001490


	//----- nvinfo : EIATTR_CBANK_PARAM_SIZE
	.align		4
.L_19:
        /*0084*/ 	.byte	0x03, 0x19
        /*0086*/ 	.short	0x001c


	//----- nvinfo : EIATTR_PARAM_CBANK
	.align		4
        /*0088*/ 	.byte	0x04, 0x0a
        /*008a*/ 	.short	(.L_21 - .L_20)
	.align		4
.L_20:
        /*008c*/ 	.word	index@(.nv.constant0._Z21sharpen_shared_kernelPhS_iii)
        /*0090*/ 	.short	0x0380
        /*0092*/ 	.short	0x001c


	//----- nvinfo : EIATTR_SW_WAR
	.align		4
.L_21:
        /*0094*/ 	.byte	0x04, 0x36
        /*0096*/ 	.short	(.L_23 - .L_22)
.L_22:
        /*0098*/ 	.word	0x00000008
.L_23:


//--------------------- .nv.callgraph             --------------------------
	.section	.nv.callgraph,"",@"SHT_CUDA_CALLGRAPH"
	.align	4
	.sectionentsize	8
	.align		4
        /*0000*/ 	.word	0x00000000
	.align		4
        /*0004*/ 	.word	0xffffffff
	.align		4
        /*0008*/ 	.word	0x00000000
	.align		4
        /*000c*/ 	.word	0xfffffffe
	.align		4
        /*0010*/ 	.word	0x00000000
	.align		4
        /*0014*/ 	.word	0xfffffffd
	.align		4
        /*0018*/ 	.word	0x00000000
	.align		4
        /*001c*/ 	.word	0xfffffffc


//--------------------- .text._Z21sharpen_shared_kernelPhS_iii --------------------------
	.section	.text._Z21sharpen_shared_kernelPhS_iii,"ax",@progbits
	.align	128
        .global         _Z21sharpen_shared_kernelPhS_iii
        .type           _Z21sharpen_shared_kernelPhS_iii,@function
        .size           _Z21sharpen_shared_kernelPhS_iii,(.L_x_10 - _Z21sharpen_shared_kernelPhS_iii)
        .other          _Z21sharpen_shared_kernelPhS_iii,@"STO_CUDA_ENTRY STV_DEFAULT"
_Z21sharpen_shared_kernelPhS_iii:
.text._Z21sharpen_shared_kernelPhS_iii:
[----:B------:R-:W-:Y:S01]  /*0000*/  LDC R1, c[0x0][0x37c] ;  /* 0x0000df00ff017b82 */ /* 0x000fe20000000800 */
[----:B------:R-:W0:Y:S01]  /*0010*/  S2R R0, SR_TID.X ;  /* 0x0000000000007919 */ /* 0x000e220000002100 */
[----:B------:R-:W1:Y:S01]  /*0020*/  LDCU UR5, c[0x0][0x398] ;  /* 0x00007300ff0577ac */ /* 0x000e620008000800 */
[----:B------:R-:W2:Y:S01]  /*0030*/  S2R R2, SR_CTAID.Y ;  /* 0x0000000000027919 */ /* 0x000ea20000002600 */
[----:B------:R-:W3:Y:S01]  /*0040*/  LDCU.64 UR8, c[0x0][0x358] ;  /* 0x00006b00ff0877ac */ /* 0x000ee20008000a00 */
[----:B------:R-:W2:Y:S01]  /*0050*/  S2R R3, SR_TID.Y ;  /* 0x0000000000037919 */ /* 0x000ea20000002200 */
[----:B------:R-:W4:Y:S01]  /*0060*/  S2R R5, SR_CTAID.X ;  /* 0x0000000000057919 */ /* 0x000f220000002500 */
[----:B-1----:R-:W-:Y:S01]  /*0070*/  UISETP.GE.AND UP0, UPT, UR5, 0x1, UPT ;  /* 0x000000010500788c */ /* 0x002fe2000bf06270 */
[----:B0-----:R-:W-:Y:S02]  /*0080*/  VIADD R6, R0, 0xffffffff ;  /* 0xffffffff00067836 */ /* 0x001fe40000000000 */
[----:B--2---:R-:W-:-:S02]  /*0090*/  IMAD R2, R2, 0x10, R3 ;  /* 0x0000001002027824 */ /* 0x004fc400078e0203 */
[----:B----4-:R-:W-:Y:S02]  /*00a0*/  IMAD R4, R5, 0x10, R6 ;  /* 0x0000001005047824 */ /* 0x010fe400078e0206 */
[----:B------:R-:W-:Y:S02]  /*00b0*/  VIADD R5, R2, 0xffffffff ;  /* 0xffffffff02057836 */ /* 0x000fe40000000000 */
[----:B---3--:R-:W-:Y:S05]  /*00c0*/  BRA.U !UP0, `(.L_x_0) ;  /* 0x0000000908b47547 */ /* 0x008fea000b800000 */
[----:B------:R-:W0:Y:S01]  /*00d0*/  LDCU.64 UR10, c[0x0][0x390] ;  /* 0x00007200ff0a77ac */ /* 0x000e220008000a00 */
[----:B------:R-:W-:Y:S02]  /*00e0*/  UISETP.GE.U32.AND UP1, UPT, UR5, 0x10, UPT ;  /* 0x000000100500788c */ /* 0x000fe4000bf26070 */
[----:B------:R-:W-:Y:S01]  /*00f0*/  ULOP3.LUT UR7, UR5, 0xf, URZ, 0xc0, !UPT ;  /* 0x0000000f05077892 */ /* 0x000fe2000f8ec0ff */
[----:B------:R-:W-:-:S03]  /*0100*/  UMOV UR4, URZ ;  /* 0x000000ff00047c82 */ /* 0x000fc60008000000 */
[----:B------:R-:W-:Y:S01]  /*0110*/  UISETP.NE.AND UP0, UPT, UR7, URZ, UPT ;  /* 0x000000ff0700728c */ /* 0x000fe2000bf05270 */
[----:B0-----:R-:W-:Y:S01]  /*0120*/  ISETP.GE.AND P0, PT, R4, UR10, PT ;  /* 0x0000000a04007c0c */ /* 0x001fe2000bf06270 */
[----:B------:R-:W-:Y:S01]  /*0130*/  IMAD R7, R5, UR10, R4 ;  /* 0x0000000a05077c24 */ /* 0x000fe2000f8e0204 */
[----:B------:R-:W-:Y:S02]  /*0140*/  ISETP.GT.AND P1, PT, R2, UR11, PT ;  /* 0x0000000b02007c0c */ /* 0x000fe4000bf24270 */
[----:B------:R-:W-:Y:S01]  /*0150*/  ISETP.GT.AND P0, PT, R4, -0x1, !P0 ;  /* 0xffffffff0400780c */ /* 0x000fe20004704270 */
[----:B------:R-:W-:Y:S01]  /*0160*/  IMAD R7, R7, UR5, RZ ;  /* 0x0000000507077c24 */ /* 0x000fe2000f8e02ff */
[----:B------:R-:W-:-:S04]  /*0170*/  ISETP.NE.AND P1, PT, R2, RZ, !P1 ;  /* 0x000000ff0200720c */ /* 0x000fc80004f25270 */
[----:B------:R-:W-:Y:S01]  /*0180*/  PLOP3.LUT P0, PT, P0, P1, PT, 0x80, 0x8 ;  /* 0x000000000008781c */ /* 0x000fe20000703070 */
[----:B------:R-:W-:-:S12]  /*0190*/  BRA.U !UP1, `(.L_x_1) ;  /* 0x0000000509287547 */ /* 0x000fd8000b800000 */
[----:B------:R-:W0:Y:S01]  /*01a0*/  S2UR UR6, SR_CgaCtaId ;  /* 0x00000000000679c3 */ /* 0x000e220000008800 */
[----:B------:R-:W1:Y:S01]  /*01b0*/  LDCU.64 UR10, c[0x0][0x380] ;  /* 0x00007000ff0a77ac */ /* 0x000e620008000a00 */
[----:B------:R-:W-:Y:S02]  /*01c0*/  IMAD R11, R3, 0x12, R0 ;  /* 0x00000012030b7824 */ /* 0x000fe400078e0200 */
[----:B------:R-:W-:Y:S01]  /*01d0*/  IMAD.MOV.U32 R10, RZ, RZ, R7 ;  /* 0x000000ffff0a7224 */ /* 0x000fe200078e0007 */
[----:B------:R-:W-:Y:S01]  /*01e0*/  ULOP3.LUT UR4, UR5, 0x7ffffff0, URZ, 0xc0, !UPT ;  /* 0x7ffffff005047892 */ /* 0x000fe2000f8ec0ff */
[----:B------:R-:W2:Y:S02]  /*01f0*/  LDCU.64 UR12, c[0x0][0x380] ;  /* 0x00007000ff0c77ac */ /* 0x000ea40008000a00 */
[----:B------:R-:W-:Y:S01]  /*0200*/  UMOV UR5, 0x400 ;  /* 0x0000040000057882 */ /* 0x000fe20000000000 */
[----:B-1----:R-:W-:-:S04]  /*0210*/  IADD3 R14, P1, PT, R7, UR10, RZ ;  /* 0x0000000a070e7c10 */ /* 0x002fc8000ff3e0ff */
[----:B------:R-:W-:Y:S01]  /*0220*/  IADD3 R14, P2, PT, R14, 0x7, RZ ;  /* 0x000000070e0e7810 */ /* 0x000fe20007f5e0ff */
[----:B0-----:R-:W-:Y:S01]  /*0230*/  ULEA UR5, UR6, UR5, 0x18 ;  /* 0x0000000506057291 */ /* 0x001fe2000f8ec0ff */
[----:B------:R-:W-:Y:S01]  /*0240*/  LEA.HI.X.SX32 R25, R7, UR11, 0x1, P1 ;  /* 0x0000000b07197c11 */ /* 0x000fe200088f0eff */
[----:B------:R-:W-:-:S04]  /*0250*/  UIADD3 UR6, UPT, UPT, -UR4, URZ, URZ ;  /* 0x000000ff04067290 */ /* 0x000fc8000fffe1ff */
[----:B------:R-:W-:Y:S01]  /*0260*/  LEA R11, R11, UR5, 0x2 ;  /* 0x000000050b0b7c11 */ /* 0x000fe2000f8e10ff */
[----:B------:R-:W-:-:S04]  /*0270*/  IMAD.X R25, RZ, RZ, R25, P2 ;  /* 0x000000ffff197224 */ /* 0x000fc800010e0619 */
[----:B--2---:R-:W-:-:S07]  /*0280*/  VIADD R11, R11, 0x7 ;  /* 0x000000070b0b7836 */ /* 0x004fce0000000000 */
.L_x_2:
[C---:B------:R-:W-:Y:S02]  /*0290*/  IADD3 R8, P1, PT, R10.reuse, UR12, RZ ;  /* 0x0000000c0a087c10 */ /* 0x040fe4000ff3e0ff */
[----:B------:R-:W-:Y:S02]  /*02a0*/  PRMT R12, RZ, 0x7610, R12 ;  /* 0x00007610ff0c7816 */ /* 0x000fe4000000000c */
[----:B------:R-:W-:-:S05]  /*02b0*/  LEA.HI.X.SX32 R9, R10, UR13, 0x1, P1 ;  /* 0x0000000d0a097c11 */ /* 0x000fca00088f0eff */
[----:B------:R0:W2:Y:S01]  /*02c0*/  @P0 LDG.E.U8 R12, desc[UR8][R8.64] ;  /* 0x00000008080c0981 */ /* 0x0000a2000c1e1100 */
[----:B------:R-:W-:Y:S02]  /*02d0*/  PRMT R16, RZ, 0x7610, R16 ;  /* 0x00007610ff107816 */ /* 0x000fe40000000010 */
[----:B------:R-:W-:Y:S02]  /*02e0*/  PRMT R18, RZ, 0x7610, R18 ;  /* 0x00007610ff127816 */ /* 0x000fe40000000012 */
[----:B------:R-:W-:Y:S02]  /*02f0*/  PRMT R20, RZ, 0x7610, R20 ;  /* 0x00007610ff147816 */ /* 0x000fe40000000014 */
[----:B------:R-:W-:Y:S02]  /*0300*/  PRMT R22, RZ, 0x7610, R22 ;  /* 0x00007610ff167816 */ /* 0x000fe40000000016 */
[----:B------:R-:W-:Y:S01]  /*0310*/  PRMT R24, RZ, 0x7610, R24 ;  /* 0x00007610ff187816 */ /* 0x000fe20000000018 */
[--C-:B0-----:R-:W-:Y:S01]  /*0320*/  IMAD.MOV.U32 R8, RZ, RZ, R14.reuse ;  /* 0x000000ffff087224 */ /* 0x101fe200078e000e */
[----:B------:R-:W-:Y:S01]  /*0330*/  PRMT R14, RZ, 0x7610, R14 ;  /* 0x00007610ff0e7816 */ /* 0x000fe2000000000e */
[----:B------:R-:W-:Y:S01]  /*0340*/  IMAD.MOV.U32 R9, RZ, RZ, R25 ;  /* 0x000000ffff097224 */ /* 0x000fe200078e0019 */
[----:B------:R-:W-:-:S02]  /*0350*/  PRMT R26, RZ, 0x7610, R26 ;  /* 0x00007610ff1a7816 */ /* 0x000fc4000000001a */
[----:B------:R-:W-:Y:S02]  /*0360*/  PRMT R28, RZ, 0x7610, R28 ;  /* 0x00007610ff1c7816 */ /* 0x000fe4000000001c */
[----:B------:R-:W-:Y:S01]  /*0370*/  PRMT R13, RZ, 0x7610, R13 ;  /* 0x00007610ff0d7816 */ /* 0x000fe2000000000d */
[----:B------:R-:W3:Y:S01]  /*0380*/  @P0 LDG.E.U8 R14, desc[UR8][R8.64+-0x6] ;  /* 0xfffffa08080e0981 */ /* 0x000ee2000c1e1100 */
[----:B------:R-:W-:Y:S02]  /*0390*/  PRMT R15, RZ, 0x7610, R15 ;  /* 0x00007610ff0f7816 */ /* 0x000fe4000000000f */
[----:B------:R-:W-:Y:S01]  /*03a0*/  PRMT R17, RZ, 0x7610, R17 ;  /* 0x00007610ff117816 */ /* 0x000fe20000000011 */
[----:B------:R-:W4:Y:S01]  /*03b0*/  @P0 LDG.E.U8 R16, desc[UR8][R8.64+-0x5] ;  /* 0xfffffb0808100981 */ /* 0x000f22000c1e1100 */
[----:B------:R-:W-:Y:S02]  /*03c0*/  PRMT R19, RZ, 0x7610, R19 ;  /* 0x00007610ff137816 */ /* 0x000fe40000000013 */
[----:B------:R-:W-:Y:S01]  /*03d0*/  PRMT R21, RZ, 0x7610, R21 ;  /* 0x00007610ff157816 */ /* 0x000fe20000000015 */
[----:B------:R-:W5:Y:S01]  /*03e0*/  @P0 LDG.E.U8 R18, desc[UR8][R8.64+-0x4] ;  /* 0xfffffc0808120981 */ /* 0x000f62000c1e1100 */
[----:B------:R-:W-:-:S03]  /*03f0*/  PRMT R23, RZ, 0x7610, R23 ;  /* 0x00007610ff177816 */ /* 0x000fc60000000017 */
[----:B------:R-:W5:Y:S04]  /*0400*/  @P0 LDG.E.U8 R20, desc[UR8][R8.64+-0x3] ;  /* 0xfffffd0808140981 */ /* 0x000f68000c1e1100 */
        /* <DEDUP_REMOVED lines=10> */
[----:B--2---:R0:W-:Y:S02]  /*04b0*/  STS.U8 [R11+-0x7], R12 ;  /* 0xfffff90c0b007388 */ /* 0x0041e40000000000 */
[----:B0-----:R-:W-:-:S06]  /*04c0*/  PRMT R12, RZ, 0x7610, R12 ;  /* 0x00007610ff0c7816 */ /* 0x001fcc000000000c */
[----:B------:R-:W2:Y:S01]  /*04d0*/  @P0 LDG.E.U8 R12, desc[UR8][R8.64+0x5] ;  /* 0x00000508080c0981 */ /* 0x000ea2000c1e1100 */
[----:B------:R-:W-:-:S04]  /*04e0*/  UIADD3 UR6, UPT, UPT, UR6, 0x10, URZ ;  /* 0x0000001006067890 */ /* 0x000fc8000fffe0ff */
[----:B------:R-:W-:Y:S01]  /*04f0*/  UISETP.NE.AND UP1, UPT, UR6, URZ, UPT ;  /* 0x000000ff0600728c */ /* 0x000fe2000bf25270 */
[----:B---3--:R0:W-:Y:S01]  /*0500*/  STS.U8 [R11+-0x6], R14 ;  /* 0xfffffa0e0b007388 */ /* 0x0081e20000000000 */
[----:B------:R-:W-:-:S03]  /*0510*/  VIADD R10, R10, 0x10 ;  /* 0x000000100a0a7836 */ /* 0x000fc60000000000 */
[----:B----4-:R-:W-:Y:S04]  /*0520*/  STS.U8 [R11+-0x5], R16 ;  /* 0xfffffb100b007388 */ /* 0x010fe80000000000 */
[----:B-----5:R-:W-:Y:S01]  /*0530*/  STS.U8 [R11+-0x4], R18 ;  /* 0xfffffc120b007388 */ /* 0x020fe20000000000 */
[----:B0-----:R-:W-:-:S03]  /*0540*/  IADD3 R14, P1, PT, R8, 0x10, RZ ;  /* 0x00000010080e7810 */ /* 0x001fc60007f3e0ff */
[----:B------:R-:W-:Y:S04]  /*0550*/  STS.U8 [R11+-0x3], R20 ;  /* 0xfffffd140b007388 */ /* 0x000fe80000000000 */
[----:B------:R-:W-:Y:S01]  /*0560*/  STS.U8 [R11+-0x2], R22 ;  /* 0xfffffe160b007388 */ /* 0x000fe20000000000 */
[----:B------:R-:W-:-:S03]  /*0570*/  IMAD.X R25, RZ, RZ, R9, P1 ;  /* 0x000000ffff197224 */ /* 0x000fc600008e0609 */
[----:B------:R-:W-:Y:S04]  /*0580*/  STS.U8 [R11+-0x1], R24 ;  /* 0xffffff180b007388 */ /* 0x000fe80000000000 */
[----:B------:R-:W-:Y:S04]  /*0590*/  STS.U8 [R11], R26 ;  /* 0x0000001a0b007388 */ /* 0x000fe80000000000 */
[----:B------:R-:W-:Y:S04]  /*05a0*/  STS.U8 [R11+0x1], R28 ;  /* 0x0000011c0b007388 */ /* 0x000fe80000000000 */
[----:B------:R-:W-:Y:S04]  /*05b0*/  STS.U8 [R11+0x2], R13 ;  /* 0x0000020d0b007388 */ /* 0x000fe80000000000 */
[----:B------:R-:W-:Y:S04]  /*05c0*/  STS.U8 [R11+0x3], R15 ;  /* 0x0000030f0b007388 */ /* 0x000fe80000000000 */
[----:B------:R-:W-:Y:S04]  /*05d0*/  STS.U8 [R11+0x4], R17 ;  /* 0x000004110b007388 */ /* 0x000fe80000000000 */
[----:B------:R-:W-:Y:S04]  /*05e0*/  STS.U8 [R11+0x6], R19 ;  /* 0x000006130b007388 */ /* 0x000fe80000000000 */
[----:B------:R-:W-:Y:S04]  /*05f0*/  STS.U8 [R11+0x7], R21 ;  /* 0x000007150b007388 */ /* 0x000fe80000000000 */
[----:B------:R-:W-:Y:S04]  /*0600*/  STS.U8 [R11+0x8], R23 ;  /* 0x000008170b007388 */ /* 0x000fe80000000000 */
[----:B--2---:R0:W-:Y:S02]  /*0610*/  STS.U8 [R11+0x5], R12 ;  /* 0x0000050c0b007388 */ /* 0x0041e40000000000 */
[----:B0-----:R-:W-:Y:S01]  /*0620*/  VIADD R11, R11, 0x10 ;  /* 0x000000100b0b7836 */ /* 0x001fe20000000000 */
[----:B------:R-:W-:Y:S06]  /*0630*/  BRA.U UP1, `(.L_x_2) ;  /* 0xfffffffd01147547 */ /* 0x000fec000b83ffff */
.L_x_1:
[----:B------:R-:W-:Y:S05]  /*0640*/  BRA.U !UP0, `(.L_x_0) ;  /* 0x0000000508547547 */ /* 0x000fea000b800000 */
[----:B------:R-:W0:Y:S01]  /*0650*/  S2R R9, SR_CgaCtaId ;  /* 0x0000000000097919 */ /* 0x000e220000008800 */
[----:B------:R-:W1:Y:S01]  /*0660*/  LDCU UR5, c[0x0][0x398] ;  /* 0x00007300ff0577ac */ /* 0x000e620008000800 */
[----:B------:R-:W-:Y:S01]  /*0670*/  MOV R12, 0x400 ;  /* 0x00000400000c7802 */ /* 0x000fe20000000f00 */
[----:B------:R-:W-:Y:S02]  /*0680*/  UISETP.GE.U32.AND UP0, UPT, UR7, 0x8, UPT ;  /* 0x000000080700788c */ /* 0x000fe4000bf06070 */
[----:B-1----:R-:W-:-:S04]  /*0690*/  ULOP3.LUT UR6, UR5, 0x7, URZ, 0xc0, !UPT ;  /* 0x0000000705067892 */ /* 0x002fc8000f8ec0ff */
[----:B------:R-:W-:Y:S01]  /*06a0*/  UISETP.NE.AND UP1, UPT, UR6, URZ, UPT ;  /* 0x000000ff0600728c */ /* 0x000fe2000bf25270 */
[----:B0-----:R-:W-:-:S05]  /*06b0*/  LEA R12, R9, R12, 0x18 ;  /* 0x0000000c090c7211 */ /* 0x001fca00078ec0ff */
[----:B------:R-:W-:-:S04]  /*06c0*/  IMAD R13, R3, 0x48, R12 ;  /* 0x00000048030d7824 */ /* 0x000fc800078e020c */
[----:B------:R-:W-:Y:S01]  /*06d0*/  IMAD R13, R0, 0x4, R13 ;  /* 0x00000004000d7824 */ /* 0x000fe200078e020d */
[----:B------:R-:W-:Y:S06]  /*06e0*/  BRA.U !UP0, `(.L_x_3) ;  /* 0x0000000108807547 */ /* 0x000fec000b800000 */
[----:B------:R-:W0:Y:S01]  /*06f0*/  LDC.64 R8, c[0x0][0x380] ;  /* 0x0000e000ff087b82 */ /* 0x000e220000000a00 */
[----:B------:R-:W-:Y:S01]  /*0700*/  @P0 VIADD R11, R7, UR4 ;  /* 0x00000004070b0c36 */ /* 0x000fe20008000000 */
[----:B------:R-:W-:Y:S02]  /*0710*/  SHF.R.S32.HI R16, RZ, 0x1f, R7 ;  /* 0x0000001fff107819 */ /* 0x000fe40000011407 */
[----:B------:R-:W-:Y:S02]  /*0720*/  PRMT R14, RZ, 0x7610, R14 ;  /* 0x00007610ff0e7816 */ /* 0x000fe4000000000e */
[----:B------:R-:W-:Y:S02]  /*0730*/  PRMT R18, RZ, 0x7610, R18 ;  /* 0x00007610ff127816 */ /* 0x000fe40000000012 */
[----:B------:R-:W-:Y:S02]  /*0740*/  PRMT R20, RZ, 0x7610, R20 ;  /* 0x00007610ff147816 */ /* 0x000fe40000000014 */
[----:B------:R-:W-:-:S02]  /*0750*/  PRMT R22, RZ, 0x7610, R22 ;  /* 0x00007610ff167816 */ /* 0x000fc40000000016 */
[----:B------:R-:W-:Y:S02]  /*0760*/  PRMT R24, RZ, 0x7610, R24 ;  /* 0x00007610ff187816 */ /* 0x000fe40000000018 */
[----:B------:R-:W-:Y:S02]  /*0770*/  PRMT R26, RZ, 0x7610, R26 ;  /* 0x00007610ff1a7816 */ /* 0x000fe4000000001a */
[----:B------:R-:W-:Y:S02]  /*0780*/  PRMT R28, RZ, 0x7610, R28 ;  /* 0x00007610ff1c7816 */ /* 0x000fe4000000001c */
[C---:B0-----:R-:W-:Y:S02]  /*0790*/  @P0 IADD3 R10, P1, PT, R11.reuse, R8, RZ ;  /* 0x000000080b0a0210 */ /* 0x041fe40007f3e0ff */
[----:B------:R-:W-:Y:S02]  /*07a0*/  IADD3 R8, P2, P3, R8, UR4, R7 ;  /* 0x0000000408087c10 */ /* 0x000fe4000fb5e007 */
[----:B------:R-:W-:-:S02]  /*07b0*/  @P0 LEA.HI.X.SX32 R11, R11, R9, 0x1, P1 ;  /* 0x000000090b0b0211 */ /* 0x000fc400008f0eff */
[--C-:B------:R-:W-:Y:S02]  /*07c0*/  IADD3.X R9, PT, PT, RZ, R9, R16.reuse, P2, P3 ;  /* 0x00000009ff097210 */ /* 0x100fe400017e6410 */
[----:B------:R-:W-:Y:S01]  /*07d0*/  PRMT R16, RZ, 0x7610, R16 ;  /* 0x00007610ff107816 */ /* 0x000fe20000000010 */
[----:B------:R-:W2:Y:S04]  /*07e0*/  @P0 LDG.E.U8 R14, desc[UR8][R10.64] ;  /* 0x000000080a0e0981 */ /* 0x000ea8000c1e1100 */
[----:B------:R-:W3:Y:S04]  /*07f0*/  @P0 LDG.E.U8 R18, desc[UR8][R8.64+0x2] ;  /* 0x0000020808120981 */ /* 0x000ee8000c1e1100 */
[----:B------:R-:W4:Y:S04]  /*0800*/  @P0 LDG.E.U8 R16, desc[UR8][R8.64+0x1] ;  /* 0x0000010808100981 */ /* 0x000f28000c1e1100 */
[----:B------:R-:W5:Y:S04]  /*0810*/  @P0 LDG.E.U8 R20, desc[UR8][R8.64+0x3] ;  /* 0x0000030808140981 */ /* 0x000f68000c1e1100 */
[----:B------:R-:W5:Y:S04]  /*0820*/  @P0 LDG.E.U8 R22, desc[UR8][R8.64+0x4] ;  /* 0x0000040808160981 */ /* 0x000f68000c1e1100 */
[----:B------:R-:W5:Y:S04]  /*0830*/  @P0 LDG.E.U8 R24, desc[UR8][R8.64+0x5] ;  /* 0x0000050808180981 */ /* 0x000f68000c1e1100 */
[----:B------:R-:W5:Y:S04]  /*0840*/  @P0 LDG.E.U8 R26, desc[UR8][R8.64+0x6] ;  /* 0x00000608081a0981 */ /* 0x000f68000c1e1100 */
[----:B------:R-:W5:Y:S04]  /*0850*/  @P0 LDG.E.U8 R28, desc[UR8][R8.64+0x7] ;  /* 0x00000708081c0981 */ /* 0x000f68000c1e1100 */
[----:B--2---:R0:W-:Y:S04]  /*0860*/  STS.U8 [R13+UR4], R14 ;  /* 0x0000000e0d007988 */ /* 0x0041e80008000004 */
[----:B---3--:R0:W-:Y:S04]  /*0870*/  STS.U8 [R13+UR4+0x2], R18 ;  /* 0x000002120d007988 */ /* 0x0081e80008000004 */
[----:B----4-:R0:W-:Y:S04]  /*0880*/  STS.U8 [R13+UR4+0x1], R16 ;  /* 0x000001100d007988 */ /* 0x0101e80008000004 */
[----:B-----5:R0:W-:Y:S04]  /*0890*/  STS.U8 [R13+UR4+0x3], R20 ;  /* 0x000003140d007988 */ /* 0x0201e80008000004 */
[----:B------:R0:W-:Y:S04]  /*08a0*/  STS.U8 [R13+UR4+0x4], R22 ;  /* 0x000004160d007988 */ /* 0x0001e80008000004 */
[----:B------:R0:W-:Y:S04]  /*08b0*/  STS.U8 [R13+UR4+0x5], R24 ;  /* 0x000005180d007988 */ /* 0x0001e80008000004 */
[----:B------:R0:W-:Y:S04]  /*08c0*/  STS.U8 [R13+UR4+0x6], R26 ;  /* 0x0000061a0d007988 */ /* 0x0001e80008000004 */
[----:B------:R0:W-:Y:S01]  /*08d0*/  STS.U8 [R13+UR4+0x7], R28 ;  /* 0x0000071c0d007988 */ /* 0x0001e20008000004 */
[----:B------:R-:W-:-:S12]  /*08e0*/  UIADD3 UR4, UPT, UPT, UR4, 0x8, URZ ;  /* 0x0000000804047890 */ /* 0x000fd8000fffe0ff */
.L_x_3:
[----:B------:R-:W-:Y:S05]  /*08f0*/  BRA.U !UP1, `(.L_x_0) ;  /* 0x0000000109a87547 */ /* 0x000fea000b800000 */
[----:B------:R-:W-:Y:S02]  /*0900*/  UISETP.GE.U32.AND UP0, UPT, UR6, 0x4, UPT ;  /* 0x000000040600788c */ /* 0x000fe4000bf06070 */
[----:B------:R-:W-:-:S04]  /*0910*/  ULOP3.LUT UR5, UR5, 0x3, URZ, 0xc0, !UPT ;  /* 0x0000000305057892 */ /* 0x000fc8000f8ec0ff */
[----:B------:R-:W-:-:S03]  /*0920*/  UISETP.NE.AND UP1, UPT, UR5, URZ, UPT ;  /* 0x000000ff0500728c */ /* 0x000fc6000bf25270 */
[----:B------:R-:W-:Y:S08]  /*0930*/  BRA.U !UP0, `(.L_x_4) ;  /* 0x0000000108507547 */ /* 0x000ff0000b800000 */
[----:B------:R-:W1:Y:S01]  /*0940*/  LDC.64 R8, c[0x0][0x380] ;  /* 0x0000e000ff087b82 */ /* 0x000e620000000a00 */
[----:B------:R-:W-:Y:S01]  /*0950*/  @P0 VIADD R11, R7, UR4 ;  /* 0x00000004070b0c36 */ /* 0x000fe20008000000 */
[----:B0-----:R-:W-:Y:S02]  /*0960*/  SHF.R.S32.HI R16, RZ, 0x1f, R7 ;  /* 0x0000001fff107819 */ /* 0x001fe40000011407 */
[----:B------:R-:W-:Y:S02]  /*0970*/  PRMT R14, RZ, 0x7610, R14 ;  /* 0x00007610ff0e7816 */ /* 0x000fe4000000000e */
[----:B------:R-:W-:Y:S02]  /*0980*/  PRMT R18, RZ, 0x7610, R18 ;  /* 0x00007610ff127816 */ /* 0x000fe40000000012 */
[----:B------:R-:W-:Y:S02]  /*0990*/  PRMT R20, RZ, 0x7610, R20 ;  /* 0x00007610ff147816 */ /* 0x000fe40000000014 */
[----:B-1----:R-:W-:-:S02]  /*09a0*/  @P0 IADD3 R10, P1, PT, R11, R8, RZ ;  /* 0x000000080b0a0210 */ /* 0x002fc40007f3e0ff */
[----:B------:R-:W-:Y:S02]  /*09b0*/  IADD3 R8, P2, P3, R8, UR4, R7 ;  /* 0x0000000408087c10 */ /* 0x000fe4000fb5e007 */
[-C--:B------:R-:W-:Y:S02]  /*09c0*/  @P0 LEA.HI.X.SX32 R11, R11, R9.reuse, 0x1, P1 ;  /* 0x000000090b0b0211 */ /* 0x080fe400008f0eff */
[--C-:B------:R-:W-:Y:S02]  /*09d0*/  IADD3.X R9, PT, PT, RZ, R9, R16.reuse, P2, P3 ;  /* 0x00000009ff097210 */ /* 0x100fe400017e6410 */
[----:B------:R-:W-:Y:S01]  /*09e0*/  PRMT R16, RZ, 0x7610, R16 ;  /* 0x00007610ff107816 */ /* 0x000fe20000000010 */
[----:B------:R-:W2:Y:S04]  /*09f0*/  @P0 LDG.E.U8 R14, desc[UR8][R10.64] ;  /* 0x000000080a0e0981 */ /* 0x000ea8000c1e1100 */
[----:B------:R-:W3:Y:S04]  /*0a00*/  @P0 LDG.E.U8 R18, desc[UR8][R8.64+0x2] ;  /* 0x0000020808120981 */ /* 0x000ee8000c1e1100 */
[----:B------:R-:W4:Y:S04]  /*0a10*/  @P0 LDG.E.U8 R16, desc[UR8][R8.64+0x1] ;  /* 0x0000010808100981 */ /* 0x000f28000c1e1100 */
[----:B------:R-:W5:Y:S04]  /*0a20*/  @P0 LDG.E.U8 R20, desc[UR8][R8.64+0x3] ;  /* 0x0000030808140981 */ /* 0x000f68000c1e1100 */
[----:B--2---:R1:W-:Y:S04]  /*0a30*/  STS.U8 [R13+UR4], R14 ;  /* 0x0000000e0d007988 */ /* 0x0043e80008000004 */
[----:B---3--:R1:W-:Y:S04]  /*0a40*/  STS.U8 [R13+UR4+0x2], R18 ;  /* 0x000002120d007988 */ /* 0x0083e80008000004 */
[----:B----4-:R1:W-:Y:S04]  /*0a50*/  STS.U8 [R13+UR4+0x1], R16 ;  /* 0x000001100d007988 */ /* 0x0103e80008000004 */
[----:B-----5:R1:W-:Y:S01]  /*0a60*/  STS.U8 [R13+UR4+0x3], R20 ;  /* 0x000003140d007988 */ /* 0x0203e20008000004 */
[----:B------:R-:W-:-:S12]  /*0a70*/  UIADD3 UR4, UPT, UPT, UR4, 0x4, URZ ;  /* 0x0000000404047890 */ /* 0x000fd8000fffe0ff */
.L_x_4:
[----:B------:R-:W-:Y:S05]  /*0a80*/  BRA.U !UP1, `(.L_x_0) ;  /* 0x0000000109447547 */ /* 0x000fea000b800000 */
[----:B------:R-:W-:Y:S01]  /*0a90*/  IMAD.U32 R8, RZ, RZ, UR4 ;  /* 0x00000004ff087e24 */ /* 0x000fe2000f8e00ff */
[----:B------:R-:W2:Y:S01]  /*0aa0*/  LDCU.64 UR6, c[0x0][0x380] ;  /* 0x00007000ff0677ac */ /* 0x000ea20008000a00 */
[----:B------:R-:W-:Y:S02]  /*0ab0*/  VIADD R7, R7, UR4 ;  /* 0x0000000407077c36 */ /* 0x000fe40008000000 */
[----:B------:R-:W-:Y:S01]  /*0ac0*/  IMAD R9, R3, 0x48, R8 ;  /* 0x0000004803097824 */ /* 0x000fe200078e0208 */
[----:B------:R-:W-:-:S03]  /*0ad0*/  UIADD3 UR5, UPT, UPT, -UR5, URZ, URZ ;  /* 0x000000ff05057290 */ /* 0x000fc6000fffe1ff */
[----:B------:R-:W-:-:S04]  /*0ae0*/  IMAD R9, R0, 0x4, R9 ;  /* 0x0000000400097824 */ /* 0x000fc800078e0209 */
[----:B------:R-:W-:-:S07]  /*0af0*/  IMAD.IADD R12, R12, 0x1, R9 ;  /* 0x000000010c0c7824 */ /* 0x000fce00078e0209 */
.L_x_5:
[C---:B--2---:R-:W-:Y:S02]  /*0b00*/  IADD3 R8, P1, PT, R7.reuse, UR6, RZ ;  /* 0x0000000607087c10 */ /* 0x044fe4000ff3e0ff */
[----:B------:R-:W-:Y:S02]  /*0b10*/  PRMT R11, RZ, 0x7610, R11 ;  /* 0x00007610ff0b7816 */ /* 0x000fe4000000000b */
[----:B------:R-:W-:-:S05]  /*0b20*/  LEA.HI.X.SX32 R9, R7, UR7, 0x1, P1 ;  /* 0x0000000707097c11 */ /* 0x000fca00088f0eff */
[----:B------:R-:W2:Y:S01]  /*0b30*/  @P0 LDG.E.U8 R11, desc[UR8][R8.64] ;  /* 0x00000008080b0981 */ /* 0x000ea2000c1e1100 */
[----:B------:R-:W-:Y:S01]  /*0b40*/  UIADD3 UR5, UPT, UPT, UR5, 0x1, URZ ;  /* 0x0000000105057890 */ /* 0x000fe2000fffe0ff */
[----:B------:R-:W-:-:S03]  /*0b50*/  VIADD R7, R7, 0x1 ;  /* 0x0000000107077836 */ /* 0x000fc60000000000 */
[----:B------:R-:W-:Y:S01]  /*0b60*/  UISETP.NE.AND UP0, UPT, UR5, URZ, UPT ;  /* 0x000000ff0500728c */ /* 0x000fe2000bf05270 */
[----:B--2---:R2:W-:Y:S02]  /*0b70*/  STS.U8 [R12], R11 ;  /* 0x0000000b0c007388 */ /* 0x0045e40000000000 */
[----:B--2---:R-:W-:-:S06]  /*0b80*/  VIADD R12, R12, 0x1 ;  /* 0x000000010c0c7836 */ /* 0x004fcc0000000000 */
[----:B------:R-:W-:Y:S05]  /*0b90*/  BRA.U UP0, `(.L_x_5) ;  /* 0xfffffffd00d87547 */ /* 0x000fea000b83ffff */
.L_x_0:
[----:B------:R-:W-:Y:S01]  /*0ba0*/  BAR.SYNC.DEFER_BLOCKING 0x0 ;  /* 0x0000000000007b1d */ /* 0x000fe20000010000 */
[----:B------:R-:W-:-:S04]  /*0bb0*/  ISETP.GT.U32.AND P0, PT, R3, 0x10, PT ;  /* 0x000000100300780c */ /* 0x000fc80003f04070 */
[----:B------:R-:W-:-:S04]  /*0bc0*/  ISETP.GT.U32.OR P0, PT, R6, 0xf, P0 ;  /* 0x0000000f0600780c */ /* 0x000fc80000704470 */
[----:B------:R-:W-:-:S13]  /*0bd0*/  ISETP.EQ.OR P0, PT, R3, RZ, P0 ;  /* 0x000000ff0300720c */ /* 0x000fda0000702670 */
[----:B------:R-:W-:Y:S05]  /*0be0*/  @P0 EXIT ;  /* 0x000000000000094d */ /* 0x000fea0003800000 */
[----:B------:R-:W2:Y:S01]  /*0bf0*/  LDCU.64 UR6, c[0x0][0x390] ;  /* 0x00007200ff0677ac */ /* 0x000ea20008000a00 */
[----:B------:R-:W3:Y:S01]  /*0c00*/  LDC R6, c[0x0][0x398] ;  /* 0x0000e600ff067b82 */ /* 0x000ee20000000800 */
[----:B--2---:R-:W-:-:S06]  /*0c10*/  UIADD3 UR4, UPT, UPT, UR6, -0x1, URZ ;  /* 0xffffffff06047890 */ /* 0x004fcc000fffe0ff */
[----:B------:R-:W-:-:S04]  /*0c20*/  ISETP.GE.AND P0, PT, R4, UR4, PT ;  /* 0x0000000404007c0c */ /* 0x000fc8000bf06270 */
[----:B------:R-:W-:-:S04]  /*0c30*/  ISETP.LT.OR P0, PT, R4, 0x1, P0 ;  /* 0x000000010400780c */ /* 0x000fc80000701670 */
[----:B------:R-:W-:-:S04]  /*0c40*/  ISETP.LT.U32.OR P0, PT, R2, 0x2, P0 ;  /* 0x000000020200780c */ /* 0x000fc80000701470 */
[----:B------:R-:W-:-:S04]  /*0c50*/  ISETP.GE.OR P0, PT, R2, UR7, P0 ;  /* 0x0000000702007c0c */ /* 0x000fc80008706670 */
[----:B---3--:R-:W-:-:S13]  /*0c60*/  ISETP.LT.OR P0, PT, R6, 0x1, P0 ;  /* 0x000000010600780c */ /* 0x008fda0000701670 */
[----:B------:R-:W-:Y:S05]  /*0c70*/  @P0 EXIT ;  /* 0x000000000000094d */ /* 0x000fea0003800000 */
[C---:B------:R-:W-:Y:S01]  /*0c80*/  ISETP.GE.U32.AND P0, PT, R6.reuse, 0x4, PT ;  /* 0x000000040600780c */ /* 0x040fe20003f06070 */
[----:B------:R-:W-:Y:S01]  /*0c90*/  IMAD R5, R5, UR6, R4 ;  /* 0x0000000605057c24 */ /* 0x000fe2000f8e0204 */
[----:B------:R-:W-:Y:S01]  /*0ca0*/  LOP3.LUT R25, R6, 0x3, RZ, 0xc0, !PT ;  /* 0x0000000306197812 */ /* 0x000fe200078ec0ff */
[----:B------:R-:W-:Y:S02]  /*0cb0*/  IMAD.MOV.U32 R2, RZ, RZ, RZ ;  /* 0x000000ffff027224 */ /* 0x000fe400078e00ff */
[----:B------:R-:W-:Y:S01]  /*0cc0*/  IMAD R5, R5, R6, RZ ;  /* 0x0000000605057224 */ /* 0x000fe200078e02ff */
[----:B------:R-:W-:-:S07]  /*0cd0*/  ISETP.NE.AND P1, PT, R25, RZ, PT ;  /* 0x000000ff1900720c */ /* 0x000fce0003f25270 */
[----:B------:R-:W-:Y:S06]  /*0ce0*/  @!P0 BRA `(.L_x_6) ;  /* 0x0000000000f88947 */ /* 0x000fec0003800000 */
[----:B------:R-:W2:Y:S01]  /*0cf0*/  S2UR UR5, SR_CgaCtaId ;  /* 0x00000000000579c3 */ /* 0x000ea20000008800 */
[----:B------:R-:W-:Y:S01]  /*0d00*/  UMOV UR4, 0x400 ;  /* 0x0000040000047882 */ /* 0x000fe20000000000 */
[----:B------:R-:W-:Y:S01]  /*0d10*/  IMAD R7, R3, 0x12, R0 ;  /* 0x0000001203077824 */ /* 0x000fe200078e0200 */
[----:B------:R-:W-:Y:S01]  /*0d20*/  LOP3.LUT R2, R6, 0x7ffffffc, RZ, 0xc0, !PT ;  /* 0x7ffffffc06027812 */ /* 0x000fe200078ec0ff */
[----:B------:R-:W-:-:S04]  /*0d30*/  IMAD.MOV.U32 R4, RZ, RZ, R5 ;  /* 0x000000ffff047224 */ /* 0x000fc800078e0005 */
[----:B------:R-:W-:Y:S01]  /*0d40*/  IMAD.MOV R8, RZ, RZ, -R2 ;  /* 0x000000ffff087224 */ /* 0x000fe200078e0a02 */
[----:B--2---:R-:W-:-:S06]  /*0d50*/  ULEA UR4, UR5, UR4, 0x18 ;  /* 0x0000000405047291 */ /* 0x004fcc000f8ec0ff */
[----:B------:R-:W-:-:S05]  /*0d60*/  LEA R7, R7, UR4, 0x2 ;  /* 0x0000000407077c11 */ /* 0x000fca000f8e10ff */
[----:B------:R2:W3:Y:S01]  /*0d70*/  LDS.U8 R10, [R7] ;  /* 0x00000000070a7984 */ /* 0x0004e20000000000 */
[----:B------:R-:W4:Y:S02]  /*0d80*/  LDCU.64 UR4, c[0x0][0x388] ;  /* 0x00007100ff0477ac */ /* 0x000f240008000a00 */
.L_x_7:
[----:B0-----:R-:W-:Y:S01]  /*0d90*/  LDS.U8 R24, [R7+-0x47] ;  /* 0xffffb90007187984 */ /* 0x001fe20000000000 */
[----:B------:R-:W-:-:S03]  /*0da0*/  VIADD R8, R8, 0x4 ;  /* 0x0000000408087836 */ /* 0x000fc60000000000 */
[----:B-1----:R-:W-:Y:S04]  /*0db0*/  LDS.U8 R13, [R7+-0x3] ;  /* 0xfffffd00070d7984 */ /* 0x002fe80000000000 */
[----:B------:R-:W0:Y:S04]  /*0dc0*/  LDS.U8 R21, [R7+0x5] ;  /* 0x0000050007157984 */ /* 0x000e280000000000 */
[----:B------:R-:W-:Y:S04]  /*0dd0*/  LDS.U8 R12, [R7+-0x48] ;  /* 0xffffb800070c7984 */ /* 0x000fe80000000000 */
[----:B------:R-:W-:Y:S04]  /*0de0*/  LDS.U8 R11, [R7+-0x4] ;  /* 0xfffffc00070b7984 */ /* 0x000fe80000000000 */
[----:B------:R-:W1:Y:S04]  /*0df0*/  LDS.U8 R9, [R7+0x4] ;  /* 0x0000040007097984 */ /* 0x000e680000000000 */
[----:B------:R-:W-:Y:S04]  /*0e00*/  LDS.U8 R18, [R7+-0x46] ;  /* 0xffffba0007127984 */ /* 0x000fe80000000000 */
[----:B------:R-:W-:Y:S04]  /*0e10*/  LDS.U8 R19, [R7+-0x2] ;  /* 0xfffffe0007137984 */ /* 0x000fe80000000000 */
[----:B------:R-:W5:Y:S04]  /*0e20*/  LDS.U8 R20, [R7+0x6] ;  /* 0x0000060007147984 */ /* 0x000f680000000000 */
[----:B------:R-:W-:Y:S04]  /*0e30*/  LDS.U8 R14, [R7+-0x45] ;  /* 0xffffbb00070e7984 */ /* 0x000fe80000000000 */
[----:B------:R-:W-:Y:S04]  /*0e40*/  LDS.U8 R15, [R7+-0x1] ;  /* 0xffffff00070f7984 */ /* 0x000fe80000000000 */
[----:B------:R-:W4:Y:S04]  /*0e50*/  LDS.U8 R16, [R7+0x7] ;  /* 0x0000070007107984 */ /* 0x000f280000000000 */
[----:B------:R-:W3:Y:S01]  /*0e60*/  LDS.U8 R17, [R7+0x48] ;  /* 0x0000480007117984 */ /* 0x000ee20000000000 */
[----:B0-----:R-:W-:-:S03]  /*0e70*/  IADD3 R24, PT, PT, R21, R13, R24 ;  /* 0x0000000d15187210 */ /* 0x001fc60007ffe018 */
[----:B------:R-:W0:Y:S04]  /*0e80*/  LDS.U8 R23, [R7+0x49] ;  /* 0x0000490007177984 */ /* 0x000e280000000000 */
[----:B------:R-:W0:Y:S04]  /*0e90*/  LDS.U8 R22, [R7+0x4a] ;  /* 0x00004a0007167984 */ /* 0x000e280000000000 */
[----:B------:R-:W0:Y:S01]  /*0ea0*/  LDS.U8 R21, [R7+0x4b] ;  /* 0x00004b0007157984 */ /* 0x000e220000000000 */
[----:B-1----:R-:W-:-:S03]  /*0eb0*/  IADD3 R26, PT, PT, R9, R11, R12 ;  /* 0x0000000b091a7210 */ /* 0x002fc60007ffe00c */
[----:B------:R-:W1:Y:S04]  /*0ec0*/  LDS.U8 R13, [R7+0x1] ;  /* 0x00000100070d7984 */ /* 0x000e680000000000 */
[----:B------:R-:W1:Y:S04]  /*0ed0*/  LDS.U8 R12, [R7+0x2] ;  /* 0x00000200070c7984 */ /* 0x000e680000000000 */
[----:B------:R2:W1:Y:S01]  /*0ee0*/  LDS.U8 R11, [R7+0x3] ;  /* 0x00000300070b7984 */ /* 0x0004620000000000 */
[----:B-----5:R-:W-:Y:S01]  /*0ef0*/  IADD3 R19, PT, PT, R20, R19, R18 ;  /* 0x0000001314137210 */ /* 0x020fe20007ffe012 */
[----:B--2---:R-:W-:Y:S01]  /*0f00*/  VIADD R7, R7, 0x4 ;  /* 0x0000000407077836 */ /* 0x004fe20000000000 */
[----:B----4-:R-:W-:-:S02]  /*0f10*/  IADD3 R14, PT, PT, R16, R15, R14 ;  /* 0x0000000f100e7210 */ /* 0x010fc40007ffe00e */
[----:B---3--:R-:W-:Y:S01]  /*0f20*/  LOP3.LUT R16, R10, 0xffff, RZ, 0xc0, !PT ;  /* 0x0000ffff0a107812 */ /* 0x008fe200078ec0ff */
[----:B------:R-:W-:Y:S02]  /*0f30*/  IMAD.IADD R17, R26, 0x1, R17 ;  /* 0x000000011a117824 */ /* 0x000fe400078e0211 */
[----:B0-----:R-:W-:Y:S02]  /*0f40*/  IMAD.IADD R24, R24, 0x1, R23 ;  /* 0x0000000118187824 */ /* 0x001fe400078e0217 */
[----:B------:R-:W-:Y:S02]  /*0f50*/  IMAD R17, R16, 0x5, -R17 ;  /* 0x0000000510117824 */ /* 0x000fe400078e0a11 */
[----:B------:R-:W-:-:S03]  /*0f60*/  IMAD.IADD R19, R19, 0x1, R22 ;  /* 0x0000000113137824 */ /* 0x000fc600078e0216 */
[----:B------:R-:W-:Y:S01]  /*0f70*/  VIMNMX R17, PT, PT, RZ, R17, !PT ;  /* 0x00000011ff117248 */ /* 0x000fe20007fe0100 */
[----:B------:R-:W-:Y:S01]  /*0f80*/  IMAD.IADD R10, R14, 0x1, R21 ;  /* 0x000000010e0a7824 */ /* 0x000fe200078e0215 */
[C---:B------:R-:W-:Y:S02]  /*0f90*/  IADD3.X R14, P0, PT, R4.reuse, UR4, RZ, PT, !PT ;  /* 0x00000004040e7c10 */ /* 0x040fe4000bf1e4ff */
[----:B------:R-:W-:Y:S01]  /*0fa0*/  VIMNMX R17, PT, PT, R17, 0xff, PT ;  /* 0x000000ff11117848 */ /* 0x000fe20003fe0100 */
[----:B-1----:R-:W-:Y:S01]  /*0fb0*/  IMAD R13, R13, 0x5, -R24 ;  /* 0x000000050d0d7824 */ /* 0x002fe200078e0a18 */
[C---:B------:R-:W-:Y:S01]  /*0fc0*/  LEA.HI.X.SX32 R15, R4.reuse, UR5, 0x1, P0 ;  /* 0x00000005040f7c11 */ /* 0x040fe200080f0eff */
[----:B------:R-:W-:Y:S01]  /*0fd0*/  VIADD R4, R4, 0x4 ;  /* 0x0000000404047836 */ /* 0x000fe20000000000 */
[----:B------:R-:W-:Y:S01]  /*0fe0*/  ISETP.NE.AND P0, PT, R8, RZ, PT ;  /* 0x000000ff0800720c */ /* 0x000fe20003f05270 */
[----:B------:R-:W-:Y:S01]  /*0ff0*/  IMAD R12, R12, 0x5, -R19 ;  /* 0x000000050c0c7824 */ /* 0x000fe200078e0a13 */
[----:B------:R-:W-:Y:S01]  /*1000*/  VIMNMX R13, PT, PT, RZ, R13, !PT ;  /* 0x0000000dff0d7248 */ /* 0x000fe20007fe0100 */
[----:B------:R0:W-:Y:S01]  /*1010*/  STG.E.U8 desc[UR8][R14.64+-0x1], R17 ;  /* 0xffffff110e007986 */ /* 0x0001e2000c101108 */
[----:B------:R-:W-:-:S02]  /*1020*/  IMAD R10, R11, 0x5, -R10 ;  /* 0x000000050b0a7824 */ /* 0x000fc400078e0a0a */
[----:B------:R-:W-:Y:S02]  /*1030*/  VIMNMX R12, PT, PT, RZ, R12, !PT ;  /* 0x0000000cff0c7248 */ /* 0x000fe40007fe0100 */
[----:B------:R-:W-:Y:S02]  /*1040*/  VIMNMX R13, PT, PT, R13, 0xff, PT ;  /* 0x000000ff0d0d7848 */ /* 0x000fe40003fe0100 */
[----:B------:R-:W-:Y:S02]  /*1050*/  VIMNMX R10, PT, PT, RZ, R10, !PT ;  /* 0x0000000aff0a7248 */ /* 0x000fe40007fe0100 */
[----:B------:R-:W-:Y:S01]  /*1060*/  VIMNMX R11, PT, PT, R12, 0xff, PT ;  /* 0x000000ff0c0b7848 */ /* 0x000fe20003fe0100 */
[----:B------:R0:W-:Y:S01]  /*1070*/  STG.E.U8 desc[UR8][R14.64], R13 ;  /* 0x0000000d0e007986 */ /* 0x0001e2000c101108 */
[----:B------:R-:W-:Y:S02]  /*1080*/  VIMNMX R19, PT, PT, R10, 0xff, PT ;  /* 0x000000ff0a137848 */ /* 0x000fe40003fe0100 */
[----:B------:R-:W-:Y:S01]  /*1090*/  PRMT R10, R9, 0x7610, R10 ;  /* 0x00007610090a7816 */ /* 0x000fe2000000000a */
[----:B------:R0:W-:Y:S04]  /*10a0*/  STG.E.U8 desc[UR8][R14.64+0x1], R11 ;  /* 0x0000010b0e007986 */ /* 0x0001e8000c101108 */
[----:B------:R0:W-:Y:S01]  /*10b0*/  STG.E.U8 desc[UR8][R14.64+0x2], R19 ;  /* 0x000002130e007986 */ /* 0x0001e2000c101108 */
[----:B------:R-:W-:Y:S05]  /*10c0*/  @P0 BRA `(.L_x_7) ;  /* 0xfffffffc00300947 */ /* 0x000fea000383ffff */
.L_x_6:
[----:B------:R-:W-:Y:S05]  /*10d0*/  @!P1 EXIT ;  /* 0x000000000000994d */ /* 0x000fea0003800000 */
[----:B------:R-:W-:Y:S02]  /*10e0*/  ISETP.NE.AND P0, PT, R25, 0x1, PT ;  /* 0x000000011900780c */ /* 0x000fe40003f05270 */
[----:B------:R-:W-:-:S04]  /*10f0*/  LOP3.LUT R6, R6, 0x1, RZ, 0xc0, !PT ;  /* 0x0000000106067812 */ /* 0x000fc800078ec0ff */
[----:B------:R-:W-:-:S07]  /*1100*/  ISETP.NE.U32.AND P1, PT, R6, 0x1, PT ;  /* 0x000000010600780c */ /* 0x000fce0003f25070 */
[----:B------:R-:W-:Y:S06]  /*1110*/  @!P0 BRA `(.L_x_8) ;  /* 0x0000000000848947 */ /* 0x000fec0003800000 */
[----:B------:R-:W2:Y:S01]  /*1120*/  S2UR UR5, SR_CgaCtaId ;  /* 0x00000000000579c3 */ /* 0x000ea20000008800 */
[----:B------:R-:W-:Y:S02]  /*1130*/  UMOV UR4, 0x400 ;  /* 0x0000040000047882 */ /* 0x000fe40000000000 */
[----:B--2---:R-:W-:-:S06]  /*1140*/  ULEA UR4, UR5, UR4, 0x18 ;  /* 0x0000000405047291 */ /* 0x004fcc000f8ec0ff */
[----:B------:R-:W-:-:S04]  /*1150*/  VIADD R4, R2, UR4 ;  /* 0x0000000402047c36 */ /* 0x000fc80008000000 */
[----:B------:R-:W-:Y:S01]  /*1160*/  IMAD R7, R3, 0x48, R4 ;  /* 0x0000004803077824 */ /* 0x000fe200078e0204 */
[----:B------:R-:W2:Y:S03]  /*1170*/  LDCU.64 UR4, c[0x0][0x388] ;  /* 0x00007100ff0477ac */ /* 0x000ea60008000a00 */
[----:B------:R-:W-:-:S05]  /*1180*/  IMAD R4, R0, 0x4, R7 ;  /* 0x0000000400047824 */ /* 0x000fca00078e0207 */
[----:B------:R-:W-:Y:S04]  /*1190*/  LDS.U8 R6, [R4+-0x48] ;  /* 0xffffb80004067984 */ /* 0x000fe80000000000 */
[----:B------:R-:W-:Y:S04]  /*11a0*/  LDS.U8 R7, [R4+-0x4] ;  /* 0xfffffc0004077984 */ /* 0x000fe80000000000 */
[----:B------:R-:W3:Y:S04]  /*11b0*/  LDS.U8 R9, [R4+0x4] ;  /* 0x0000040004097984 */ /* 0x000ee80000000000 */
[----:B------:R-:W-:Y:S04]  /*11c0*/  LDS.U8 R10, [R4+-0x47] ;  /* 0xffffb900040a7984 */ /* 0x000fe80000000000 */
[----:B01----:R-:W-:Y:S04]  /*11d0*/  LDS.U8 R13, [R4+-0x3] ;  /* 0xfffffd00040d7984 */ /* 0x003fe80000000000 */
[----:B------:R-:W0:Y:S04]  /*11e0*/  LDS.U8 R14, [R4+0x5] ;  /* 0x00000500040e7984 */ /* 0x000e280000000000 */
[----:B------:R-:W1:Y:S04]  /*11f0*/  LDS.U8 R11, [R4+0x48] ;  /* 0x00004800040b7984 */ /* 0x000e680000000000 */
[----:B------:R-:W4:Y:S04]  /*1200*/  LDS.U8 R15, [R4+0x49] ;  /* 0x00004900040f7984 */ /* 0x000f280000000000 */
[----:B------:R-:W5:Y:S04]  /*1210*/  LDS.U8 R8, [R4] ;  /* 0x0000000004087984 */ /* 0x000f680000000000 */
[----:B------:R-:W5:Y:S01]  /*1220*/  LDS.U8 R12, [R4+0x1] ;  /* 0x00000100040c7984 */ /* 0x000f620000000000 */
[----:B---3--:R-:W-:Y:S01]  /*1230*/  IADD3 R6, PT, PT, R9, R7, R6 ;  /* 0x0000000709067210 */ /* 0x008fe20007ffe006 */
[----:B------:R-:W-:-:S02]  /*1240*/  IMAD.IADD R7, R5, 0x1, R2 ;  /* 0x0000000105077824 */ /* 0x000fc400078e0202 */
[----:B------:R-:W-:Y:S01]  /*1250*/  VIADD R2, R2, 0x2 ;  /* 0x0000000202027836 */ /* 0x000fe20000000000 */
[----:B0-----:R-:W-:Y:S01]  /*1260*/  IADD3 R10, PT, PT, R14, R13, R10 ;  /* 0x0000000d0e0a7210 */ /* 0x001fe20007ffe00a */
[----:B-1----:R-:W-:Y:S01]  /*1270*/  IMAD.IADD R11, R6, 0x1, R11 ;  /* 0x00000001060b7824 */ /* 0x002fe200078e020b */
[----:B--2---:R-:W-:-:S03]  /*1280*/  IADD3 R6, P0, PT, R7, UR4, RZ ;  /* 0x0000000407067c10 */ /* 0x004fc6000ff1e0ff */
[----:B----4-:R-:W-:Y:S01]  /*1290*/  IMAD.IADD R15, R10, 0x1, R15 ;  /* 0x000000010a0f7824 */ /* 0x010fe200078e020f */
[----:B------:R-:W-:Y:S01]  /*12a0*/  LEA.HI.X.SX32 R7, R7, UR5, 0x1, P0 ;  /* 0x0000000507077c11 */ /* 0x000fe200080f0eff */
[----:B-----5:R-:W-:Y:S02]  /*12b0*/  IMAD R8, R8, 0x5, -R11 ;  /* 0x0000000508087824 */ /* 0x020fe400078e0a0b */
[----:B------:R-:W-:-:S03]  /*12c0*/  IMAD R12, R12, 0x5, -R15 ;  /* 0x000000050c0c7824 */ /* 0x000fc600078e0a0f */
[----:B------:R-:W-:Y:S02]  /*12d0*/  VIMNMX R8, PT, PT, RZ, R8, !PT ;  /* 0x00000008ff087248 */ /* 0x000fe40007fe0100 */
[----:B------:R-:W-:Y:S02]  /*12e0*/  VIMNMX R12, PT, PT, RZ, R12, !PT ;  /* 0x0000000cff0c7248 */ /* 0x000fe40007fe0100 */
[----:B------:R-:W-:Y:S02]  /*12f0*/  VIMNMX R9, PT, PT, R8, 0xff, PT ;  /* 0x000000ff08097848 */ /* 0x000fe40003fe0100 */
[----:B------:R-:W-:-:S03]  /*1300*/  VIMNMX R11, PT, PT, R12, 0xff, PT ;  /* 0x000000ff0c0b7848 */ /* 0x000fc60003fe0100 */
[----:B------:R2:W-:Y:S04]  /*1310*/  STG.E.U8 desc[UR8][R6.64], R9 ;  /* 0x0000000906007986 */ /* 0x0005e8000c101108 */
[----:B------:R2:W-:Y:S02]  /*1320*/  STG.E.U8 desc[UR8][R6.64+0x1], R11 ;  /* 0x0000010b06007986 */ /* 0x0005e4000c101108 */
.L_x_8:
[----:B------:R-:W-:Y:S05]  /*1330*/  @P1 EXIT ;  /* 0x000000000000194d */ /* 0x000fea0003800000 */
[----:B------:R-:W3:Y:S01]  /*1340*/  S2UR UR5, SR_CgaCtaId ;  /* 0x00000000000579c3 */ /* 0x000ee20000008800 */
[----:B------:R-:W-:Y:S01]  /*1350*/  UMOV UR4, 0x400 ;  /* 0x0000040000047882 */ /* 0x000fe20000000000 */
[----:B------:R-:W-:Y:S01]  /*1360*/  IMAD.IADD R5, R5, 0x1, R2 ;  /* 0x0000000105057824 */ /* 0x000fe200078e0202 */
[----:B---3--:R-:W-:-:S06]  /*1370*/  ULEA UR4, UR5, UR4, 0x18 ;  /* 0x0000000405047291 */ /* 0x008fcc000f8ec0ff */
[----:B------:R-:W-:-:S04]  /*1380*/  VIADD R4, R2, UR4 ;  /* 0x0000000402047c36 */ /* 0x000fc80008000000 */
[----:B------:R-:W-:Y:S01]  /*1390*/  IMAD R3, R3, 0x48, R4 ;  /* 0x0000004803037824 */ /* 0x000fe200078e0204 */
[----:B------:R-:W3:Y:S03]  /*13a0*/  LDCU.64 UR4, c[0x0][0x388] ;  /* 0x00007100ff0477ac */ /* 0x000ee60008000a00 */
[----:B------:R-:W-:-:S05]  /*13b0*/  IMAD R0, R0, 0x4, R3 ;  /* 0x0000000400007824 */ /* 0x000fca00078e0203 */
[----:B------:R-:W-:Y:S04]  /*13c0*/  LDS.U8 R3, [R0+-0x48] ;  /* 0xffffb80000037984 */ /* 0x000fe80000000000 */
[----:B------:R-:W-:Y:S04]  /*13d0*/  LDS.U8 R4, [R0+-0x4] ;  /* 0xfffffc0000047984 */ /* 0x000fe80000000000 */
[----:B--2---:R-:W2:Y:S01]  /*13e0*/  LDS.U8 R7, [R0+0x4] ;  /* 0x0000040000077984 */ /* 0x004ea20000000000 */
[----:B---3--:R-:W-:-:S03]  /*13f0*/  IADD3 R2, P0, PT, R5, UR4, RZ ;  /* 0x0000000405027c10 */ /* 0x008fc6000ff1e0ff */
[----:B------:R-:W3:Y:S04]  /*1400*/  LDS.U8 R8, [R0+0x48] ;  /* 0x0000480000087984 */ /* 0x000ee80000000000 */
[----:B------:R-:W4:Y:S01]  /*1410*/  LDS.U8 R6, [R0] ;  /* 0x0000000000067984 */ /* 0x000f220000000000 */
[----:B--2---:R-:W-:-:S05]  /*1420*/  IADD3 R3, PT, PT, R7, R4, R3 ;  /* 0x0000000407037210 */ /* 0x004fca0007ffe003 */
[----:B---3--:R-:W-:-:S04]  /*1430*/  IMAD.IADD R3, R3, 0x1, R8 ;  /* 0x0000000103037824 */ /* 0x008fc800078e0208 */
[----:B----4-:R-:W-:-:S05]  /*1440*/  IMAD R3, R6, 0x5, -R3 ;  /* 0x0000000506037824 */ /* 0x010fca00078e0a03 */
[----:B------:R-:W-:Y:S02]  /*1450*/  VIMNMX R4, PT, PT, RZ, R3, !PT ;  /* 0x00000003ff047248 */ /* 0x000fe40007fe0100 */
[----:B------:R-:W-:Y:S02]  /*1460*/  LEA.HI.X.SX32 R3, R5, UR5, 0x1, P0 ;  /* 0x0000000505037c11 */ /* 0x000fe400080f0eff */
[----:B------:R-:W-:-:S05]  /*1470*/  VIMNMX R5, PT, PT, R4, 0xff, PT ;  /* 0x000000ff04057848 */ /* 0x000fca0003fe0100 */
[----:B------:R-:W-:Y:S01]  /*1480*/  STG.E.U8 desc[UR8][R2.64], R5 ;  /* 0x0000000502007986 */ /* 0x000fe2000c101108 */
[----:B------:R-:W-:Y:S05]  /*1490*/  EXIT ;  /* 0x000000000000794d */ /* 0x000fea0003800000 */
.L_x_9:
[----:B------:R-:W-:-:S00]  /*14a0*/  BRA `(.L_x_9) ;  /* 0xfffffffc00fc7947 */ /* 0x000fc0000383ffff */
[----:B------:R-:W-:-:S00]  /*14b0*/  NOP ;  /* 0x0000000000007918 */ /* 0x000fc00000000000 */
        /* <DEDUP_REMOVED lines=12> */
.L_x_10:


//--------------------- .nv.shared._Z21sharpen_shared_kernelPhS_iii --------------------------
	.section	.nv.shared._Z21sharpen_shared_kernelPhS_iii,"aw",@nobits
	.sectionflags	@""
.nv.shared._Z21sharpen_shared_kernelPhS_iii:
	.zero		2320


//--------------------- .nv.shared.reserved.0     --------------------------
	.section	.nv.shared.reserved.0,"aw",@nobits
	.weak		__nv_reservedSMEM_offset_0_alias
	.size		__nv_reservedSMEM_offset_0_alias, 0, 64
	.other		__nv_reservedSMEM_offset_0_alias,@"STO_CUDA_RESERVED_SHARED STV_DEFAULT"
__nv_reservedSMEM_offset_0_alias:
	.zero		0
	.zero		64


//--------------------- .nv.constant0._Z21sharpen_shared_kernelPhS_iii --------------------------
	.section	.nv.constant0._Z21sharpen_shared_kernelPhS_iii,"a",@progbits
	.sectionflags	@""
	.align	4
.nv.constant0._Z21sharpen_shared_kernelPhS_iii:
	.zero		924


//--------------------- SYMBOLS --------------------------

	.type		.nv.reservedSmem.offset0,@object
	.size		.nv.reservedSmem.offset0,0x4
	.type		.nv.reservedSmem.cap,@object
	.size		.nv.reservedSmem.cap,0x4
